//
// Generated by NVIDIA NVVM Compiler
//
// Compiler Build ID: CL-36424714
// Cuda compilation tools, release 13.0, V13.0.88
// Based on NVVM 20.0.0
//

.version 9.0
.target sm_100
.address_size 64

	// .globl	_Z7kernel1v
.extern .func  (.param .b32 func_retval0) vprintf
(
	.param .b64 vprintf_param_0,
	.param .b64 vprintf_param_1
)
;
.global .align 1 .b8 $str[9] = {107, 101, 114, 110, 101, 108, 49, 10};
.global .align 1 .b8 $str$1[9] = {107, 101, 114, 110, 101, 108, 50, 10};

.visible .entry _Z7kernel1v()
{
	.reg .b32 	%r<3>;
	.reg .b64 	%rd<3>;

	mov.u64 	%rd1, $str;
	cvta.global.u64 	%rd2, %rd1;
	{ // callseq 0, 0
	.param .b64 param0;
	st.param.b64 	[param0], %rd2;
	.param .b64 param1;
	st.param.b64 	[param1], 0;
	.param .b32 retval0;
	call.uni (retval0), 
	vprintf, 
	(
	param0, 
	param1
	);
	ld.param.b32 	%r1, [retval0];
	} // callseq 0
	ret;

}
	// .globl	_Z7kernel2v
.visible .entry _Z7kernel2v()
{
	.reg .b32 	%r<3>;
	.reg .b64 	%rd<3>;

	mov.u64 	%rd1, $str$1;
	cvta.global.u64 	%rd2, %rd1;
	{ // callseq 1, 0
	.param .b64 param0;
	st.param.b64 	[param0], %rd2;
	.param .b64 param1;
	st.param.b64 	[param1], 0;
	.param .b32 retval0;
	call.uni (retval0), 
	vprintf, 
	(
	param0, 
	param1
	);
	ld.param.b32 	%r1, [retval0];
	} // callseq 1
	ret;

}


// ===== COMPILED SASS (sm_100) =====

	.target	sm_100

	.elftype	@"ET_EXEC"


//--------------------- .note.nv.tkinfo           --------------------------
	.section	.note.nv.tkinfo,"",@"SHT_NOTE"
	.sectionflags	@"SHF_NOTE_NV_TKINFO"
	.tkinfo
        /*0018*/ 	.word	0x00000002
        /*0030*/ 	.string	""
        /*0030*/ 	.string	"ptxas"
        /*0030*/ 	.string	"Cuda compilation tools, release 13.0, V13.0.88"
        /*0030*/ 	.string	"Build cuda_13.0.r13.0/compiler.36424714_0"
        /*0030*/ 	.string	"-arch sm_100 -m 64 "



//--------------------- .note.nv.cuinfo           --------------------------
	.section	.note.nv.cuinfo,"",@"SHT_NOTE"
	.sectionflags	@"SHF_NOTE_NV_CUINFO"
        /*0018*/ 	.short	0x0002
        /*001a*/ 	.short	0x0064
        /*001c*/ 	.short	0x0082
	.zero		2


//--------------------- .nv.info                  --------------------------
	.section	.nv.info,"",@"SHT_CUDA_INFO"
	.align	4


	//----- nvinfo : EIATTR_REGCOUNT
	.align		4
        /*0000*/ 	.byte	0x04, 0x2f
        /*0002*/ 	.short	(.L_3 - .L_2)
	.align		4
.L_2:
        /*0004*/ 	.word	index@(_Z7kernel1v)
        /*0008*/ 	.word	0x00000018


	//----- nvinfo : EIATTR_FRAME_SIZE
	.align		4
.L_3:
        /*000c*/ 	.byte	0x04, 0x11
        /*000e*/ 	.short	(.L_5 - .L_4)
	.align		4
.L_4:
        /*0010*/ 	.word	index@(_Z7kernel1v)
        /*0014*/ 	.word	0x00000000


	//----- nvinfo : EIATTR_REGCOUNT
	.align		4
.L_5:
        /*0018*/ 	.byte	0x04, 0x2f
        /*001a*/ 	.short	(.L_7 - .L_6)
	.align		4
.L_6:
        /*001c*/ 	.word	index@(_Z7kernel2v)
        /*0020*/ 	.word	0x00000018


	//----- nvinfo : EIATTR_FRAME_SIZE
	.align		4
.L_7:
        /*0024*/ 	.byte	0x04, 0x11
        /*0026*/ 	.short	(.L_9 - .L_8)
	.align		4
.L_8:
        /*0028*/ 	.word	index@(_Z7kernel2v)
        /*002c*/ 	.word	0x00000000


	//----- nvinfo : EIATTR_MIN_STACK_SIZE
	.align		4
.L_9:
        /*0030*/ 	.byte	0x04, 0x12
        /*0032*/ 	.short	(.L_11 - .L_10)
	.align		4
.L_10:
        /*0034*/ 	.word	index@(_Z7kernel2v)
        /*0038*/ 	.word	0x00000000


	//----- nvinfo : EIATTR_MIN_STACK_SIZE
	.align		4
.L_11:
        /*003c*/ 	.byte	0x04, 0x12
        /*003e*/ 	.short	(.L_13 - .L_12)
	.align		4
.L_12:
        /*0040*/ 	.word	index@(_Z7kernel1v)
        /*0044*/ 	.word	0x00000000
.L_13:


//--------------------- .nv.compat                --------------------------
	.section	.nv.compat,"",@"SHT_CUDA_COMPAT_INFO"
	.align	4
        /*0000*/ 	.byte	0x02, 0x09, 0x00, 0x00, 0x02, 0x02, 0x01, 0x00, 0x02, 0x05, 0x05, 0x00, 0x03, 0x07, 0x01, 0x01
        /*0010*/ 	.byte	0x02, 0x03, 0x00, 0x00, 0x02, 0x06, 0x01, 0x00, 0x04, 0x0b, 0x08, 0x00, 0x09, 0x00, 0x00, 0x00
        /*0020*/ 	.byte	0x00, 0x00, 0x00, 0x00


//--------------------- .nv.info._Z7kernel2v      --------------------------
	.section	.nv.info._Z7kernel2v,"",@"SHT_CUDA_INFO"
	.sectionflags	@""
	.align	4


	//----- nvinfo : EIATTR_CUDA_API_VERSION
	.align		4
        /*0000*/ 	.byte	0x04, 0x37
        /*0002*/ 	.short	(.L_15 - .L_14)
.L_14:
        /*0004*/ 	.word	0x00000082


	//----- nvinfo : EIATTR_SPARSE_MMA_MASK
	.align		4
.L_15:
        /*0008*/ 	.byte	0x03, 0x50
        /*000a*/ 	.short	0x0000


	//----- nvinfo : EIATTR_MAXREG_COUNT
	.align		4
        /*000c*/ 	.byte	0x03, 0x1b
        /*000e*/ 	.short	0x00ff


	//----- nvinfo : EIATTR_EXTERNS
	.align		4
        /*0010*/ 	.byte	0x04, 0x0f
        /*0012*/ 	.short	(.L_17 - .L_16)


	//   ....[0]....
	.align		4
.L_16:
        /*0014*/ 	.word	index@(vprintf)


	//----- nvinfo : EIATTR_MERCURY_ISA_VERSION
	.align		4
.L_17:
        /*0018*/ 	.byte	0x03, 0x5f
        /*001a*/ 	.short	0x0101


	//----- nvinfo : EIATTR_VRC_CTA_INIT_COUNT
	.align		4
        /*001c*/ 	.byte	0x02, 0x4a
	.zero		1
	.zero		1


	//----- nvinfo : EIATTR_SYSCALL_OFFSETS
	.align		4
        /*0020*/ 	.byte	0x04, 0x46
        /*0022*/ 	.short	(.L_19 - .L_18)


	//   ....[0]....
.L_18:
        /*0024*/ 	.word	0x00000080


	//----- nvinfo : EIATTR_EXIT_INSTR_OFFSETS
	.align		4
.L_19:
        /*0028*/ 	.byte	0x04, 0x1c
        /*002a*/ 	.short	(.L_21 - .L_20)


	//   ....[0]....
.L_20:
        /*002c*/ 	.word	0x00000090


	//----- nvinfo : EIATTR_SW_WAR
	.align		4
.L_21:
        /*0030*/ 	.byte	0x04, 0x36
        /*0032*/ 	.short	(.L_23 - .L_22)
.L_22:
        /*0034*/ 	.word	0x00000008
.L_23:


//--------------------- .nv.info._Z7kernel1v      --------------------------
	.section	.nv.info._Z7kernel1v,"",@"SHT_CUDA_INFO"
	.sectionflags	@""
	.align	4


	//----- nvinfo : EIATTR_CUDA_API_VERSION
	.align		4
        /*0000*/ 	.byte	0x04, 0x37
        /*0002*/ 	.short	(.L_25 - .L_24)
.L_24:
        /*0004*/ 	.word	0x00000082


	//----- nvinfo : EIATTR_SPARSE_MMA_MASK
	.align		4
.L_25:
        /*0008*/ 	.byte	0x03, 0x50
        /*000a*/ 	.short	0x0000


	//----- nvinfo : EIATTR_MAXREG_COUNT
	.align		4
        /*000c*/ 	.byte	0x03, 0x1b
        /*000e*/ 	.short	0x00ff


	//----- nvinfo : EIATTR_EXTERNS
	.align		4
        /*0010*/ 	.byte	0x04, 0x0f
        /*0012*/ 	.short	(.L_27 - .L_26)


	//   ....[0]....
	.align		4
.L_26:
        /*0014*/ 	.word	index@(vprintf)


	//----- nvinfo : EIATTR_MERCURY_ISA_VERSION
	.align		4
.L_27:
        /*0018*/ 	.byte	0x03, 0x5f
        /*001a*/ 	.short	0x0101


	//----- nvinfo : EIATTR_VRC_CTA_INIT_COUNT
	.align		4
        /*001c*/ 	.byte	0x02, 0x4a
	.zero		1
	.zero		1


	//----- nvinfo : EIATTR_SYSCALL_OFFSETS
	.align		4
        /*0020*/ 	.byte	0x04, 0x46
        /*0022*/ 	.short	(.L_29 - .L_28)


	//   ....[0]....
.L_28:
        /*0024*/ 	.word	0x00000080


	//----- nvinfo : EIATTR_EXIT_INSTR_OFFSETS
	.align		4
.L_29:
        /*0028*/ 	.byte	0x04, 0x1c
        /*002a*/ 	.short	(.L_31 - .L_30)


	//   ....[0]....
.L_30:
        /*002c*/ 	.word	0x00000090


	//----- nvinfo : EIATTR_SW_WAR
	.align		4
.L_31:
        /*0030*/ 	.byte	0x04, 0x36
        /*0032*/ 	.short	(.L_33 - .L_32)
.L_32:
        /*0034*/ 	.word	0x00000008
.L_33:


//--------------------- .nv.callgraph             --------------------------
	.section	.nv.callgraph,"",@"SHT_CUDA_CALLGRAPH"
	.align	4
	.sectionentsize	8
	.align		4
        /*0000*/ 	.word	0x00000000
	.align		4
        /*0004*/ 	.word	0xffffffff
	.align		4
        /*0008*/ 	.word	index@(_Z7kernel2v)
	.align		4
        /*000c*/ 	.word	index@(vprintf)
	.align		4
        /*0010*/ 	.word	index@(_Z7kernel1v)
	.align		4
        /*0014*/ 	.word	index@(vprintf)
	.align		4
        /*0018*/ 	.word	0x00000000
	.align		4
        /*001c*/ 	.word	0xfffffffe
	.align		4
        /*0020*/ 	.word	0x00000000
	.align		4
        /*0024*/ 	.word	0xfffffffd
	.align		4
        /*0028*/ 	.word	0x00000000
	.align		4
        /*002c*/ 	.word	0xfffffffc


//--------------------- .nv.constant4             --------------------------
	.section	.nv.constant4,"a",@progbits
	.align	8
	.align		8
.nv.constant4:
        /*0000*/ 	.dword	vprintf
	.align		8
        /*0008*/ 	.dword	$str
	.align		8
        /*0010*/ 	.dword	$str$1


//--------------------- .text._Z7kernel2v         --------------------------
	.section	.text._Z7kernel2v,"ax",@progbits
	.align	128
        .global         _Z7kernel2v
        .type           _Z7kernel2v,@function
        .size           _Z7kernel2v,(.L_x_4 - _Z7kernel2v)
        .other          _Z7kernel2v,@"STO_CUDA_ENTRY STV_DEFAULT"
_Z7kernel2v:
.text._Z7kernel2v:
[----:B------:R-:W0:Y:S01]  /*0000*/  LDC R1, c[0x0][0x37c] ;  /* 0x0000df00ff017b82 */ /* 0x000e220000000800 */
[----:B------:R-:W-:Y:S01]  /*0010*/  MOV R0, 0x0 ;  /* 0x0000000000007802 */ /* 0x000fe20000000f00 */
[----:B------:R-:W1:Y:S01]  /*0020*/  LDCU.64 UR4, c[0x4][0x10] ;  /* 0x01000200ff0477ac */ /* 0x000e620008000a00 */
[----:B------:R-:W-:-:S05]  /*0030*/  CS2R R6, SRZ ;  /* 0x0000000000067805 */ /* 0x000fca000001ff00 */
[----:B------:R2:W3:Y:S01]  /*0040*/  LDC.64 R2, c[0x4][R0] ;  /* 0x0100000000027b82 */ /* 0x0004e20000000a00 */
[----:B-1----:R-:W-:Y:S02]  /*0050*/  IMAD.U32 R4, RZ, RZ, UR4 ;  /* 0x00000004ff047e24 */ /* 0x002fe4000f8e00ff */
[----:B--2---:R-:W-:-:S07]  /*0060*/  IMAD.U32 R5, RZ, RZ, UR5 ;  /* 0x00000005ff057e24 */ /* 0x004fce000f8e00ff */
[----:B------:R-:W-:-:S07]  /*0070*/  LEPC R20, `(.L_x_0) ;  /* 0x000000001014794e */ /* 0x000fce0000000000 */
[----:B0--3--:R-:W-:Y:S05]  /*0080*/  CALL.ABS.NOINC R2 ;  /* 0x0000000002007343 */ /* 0x009fea0003c00000 */
.L_x_0:
[----:B------:R-:W-:Y:S05]  /*0090*/  EXIT ;  /* 0x000000000000794d */ /* 0x000fea0003800000 */
.L_x_1:
[----:B------:R-:W-:-:S00]  /*00a0*/  BRA `(.L_x_1) ;  /* 0xfffffffc00fc7947 */ /* 0x000fc0000383ffff */
[----:B------:R-:W-:-:S00]  /*00b0*/  NOP ;  /* 0x0000000000007918 */ /* 0x000fc00000000000 */
        /* <DEDUP_REMOVED lines=12> */
.L_x_4:


//--------------------- .text._Z7kernel1v         --------------------------
	.section	.text._Z7kernel1v,"ax",@progbits
	.align	128
        .global         _Z7kernel1v
        .type           _Z7kernel1v,@function
        .size           _Z7kernel1v,(.L_x_5 - _Z7kernel1v)
        .other          _Z7kernel1v,@"STO_CUDA_ENTRY STV_DEFAULT"
_Z7kernel1v:
.text._Z7kernel1v:
        /* <DEDUP_REMOVED lines=9> */
.L_x_2:
[----:B------:R-:W-:Y:S05]  /*0090*/  EXIT ;  /* 0x000000000000794d */ /* 0x000fea0003800000 */
.L_x_3:
        /* <DEDUP_REMOVED lines=14> */
.L_x_5:


//--------------------- .nv.global.init           --------------------------
	.section	.nv.global.init,"aw",@progbits
.nv.global.init:
	.type		$str,@object
	.size		$str,($str$1 - $str)
$str:
        /*0000*/ 	.byte	0x6b, 0x65, 0x72, 0x6e, 0x65, 0x6c, 0x31, 0x0a, 0x00
	.type		$str$1,@object
	.size		$str$1,(.L_1 - $str$1)
$str$1:
        /*0009*/ 	.byte	0x6b, 0x65, 0x72, 0x6e, 0x65, 0x6c, 0x32, 0x0a, 0x00
.L_1:


//--------------------- .nv.shared.reserved.0     --------------------------
	.section	.nv.shared.reserved.0,"aw",@nobits
	.weak		__nv_reservedSMEM_offset_0_alias
	.size		__nv_reservedSMEM_offset_0_alias, 0, 64
	.other		__nv_reservedSMEM_offset_0_alias,@"STO_CUDA_RESERVED_SHARED STV_DEFAULT"
__nv_reservedSMEM_offset_0_alias:
	.zero		0
	.zero		64


//--------------------- .nv.constant0._Z7kernel2v --------------------------
	.section	.nv.constant0._Z7kernel2v,"a",@progbits
	.sectionflags	@""
	.align	4
.nv.constant0._Z7kernel2v:
	.zero		896


//--------------------- .nv.constant0._Z7kernel1v --------------------------
	.section	.nv.constant0._Z7kernel1v,"a",@progbits
	.sectionflags	@""
	.align	4
.nv.constant0._Z7kernel1v:
	.zero		896


//--------------------- SYMBOLS --------------------------

	.type		.nv.reservedSmem.offset0,@object
	.size		.nv.reservedSmem.offset0,0x4
	.type		vprintf,@function
